	.headerflags	@"EF_CUDA_TEXMODE_UNIFIED EF_CUDA_64BIT_ADDRESS EF_CUDA_SM86 EF_CUDA_VIRTUAL_SM(EF_CUDA_SM86)"
	.elftype	@"ET_EXEC"


//--------------------- .nv.info                  --------------------------
	.section	.nv.info,"",@"SHT_CUDA_INFO"
	.align	4


	//----- nvinfo : EIATTR_REGCOUNT
	.align		4
        /*0000*/ 	.byte	0x04, 0x2f
        /*0002*/ 	.short	(.L_2 - .L_1)
	.align		4
.L_1:
        /*0004*/ 	.word	index@(triton__0d1de)
        /*0008*/ 	.word	0x00000016


	//----- nvinfo : EIATTR_MAX_STACK_SIZE
	.align		4
.L_2:
        /*000c*/ 	.byte	0x04, 0x23
        /*000e*/ 	.short	(.L_4 - .L_3)
	.align		4
.L_3:
        /*0010*/ 	.word	index@(triton__0d1de)
        /*0014*/ 	.word	0x00000000


	//----- nvinfo : EIATTR_MIN_STACK_SIZE
	.align		4
.L_4:
        /*0018*/ 	.byte	0x04, 0x12
        /*001a*/ 	.short	(.L_6 - .L_5)
	.align		4
.L_5:
        /*001c*/ 	.word	index@(triton__0d1de)
        /*0020*/ 	.word	0x00000000


	//----- nvinfo : EIATTR_FRAME_SIZE
	.align		4
.L_6:
        /*0024*/ 	.byte	0x04, 0x11
        /*0026*/ 	.short	(.L_8 - .L_7)
	.align		4
.L_7:
        /*0028*/ 	.word	index@(triton__0d1de)
        /*002c*/ 	.word	0x00000000
.L_8:


//--------------------- .nv.info.triton__0d1de    --------------------------
	.section	.nv.info.triton__0d1de,"",@"SHT_CUDA_INFO"
	.align	4


	//----- nvinfo : EIATTR_CUDA_API_VERSION
	.align		4
        /*0000*/ 	.byte	0x04, 0x37
        /*0002*/ 	.short	(.L_10 - .L_9)
.L_9:
        /*0004*/ 	.word	0x0000007b


	//----- nvinfo : EIATTR_SW2861232_WAR
	.align		4
.L_10:
        /*0008*/ 	.byte	0x01, 0x35
	.zero		2


	//----- nvinfo : EIATTR_PARAM_CBANK
	.align		4
        /*000c*/ 	.byte	0x04, 0x0a
        /*000e*/ 	.short	(.L_12 - .L_11)
	.align		4
.L_11:
        /*0010*/ 	.word	index@(.nv.constant0.triton__0d1de)
        /*0014*/ 	.short	0x0160
        /*0016*/ 	.short	0x000c


	//----- nvinfo : EIATTR_CBANK_PARAM_SIZE
	.align		4
.L_12:
        /*0018*/ 	.byte	0x03, 0x19
        /*001a*/ 	.short	0x000c


	//----- nvinfo : EIATTR_KPARAM_INFO
	.align		4
        /*001c*/ 	.byte	0x04, 0x17
        /*001e*/ 	.short	(.L_14 - .L_13)
.L_13:
        /*0020*/ 	.word	0x00000000
        /*0024*/ 	.short	0x0001
        /*0026*/ 	.short	0x0008
        /*0028*/ 	.byte	0x00, 0xf0, 0x11, 0x00


	//----- nvinfo : EIATTR_KPARAM_INFO
	.align		4
.L_14:
        /*002c*/ 	.byte	0x04, 0x17
        /*002e*/ 	.short	(.L_16 - .L_15)
.L_15:
        /*0030*/ 	.word	0x00000000
        /*0034*/ 	.short	0x0000
        /*0036*/ 	.short	0x0000
        /*0038*/ 	.byte	0x00, 0xf0, 0x21, 0x00


	//----- nvinfo : EIATTR_MAXREG_COUNT
	.align		4
.L_16:
        /*003c*/ 	.byte	0x03, 0x1b
        /*003e*/ 	.short	0x00ff


	//----- nvinfo : EIATTR_EXIT_INSTR_OFFSETS
	.align		4
        /*0040*/ 	.byte	0x04, 0x1c
        /*0042*/ 	.short	(.L_18 - .L_17)


	//   ....[0]....
.L_17:
        /*0044*/ 	.word	0x00000db0


	//----- nvinfo : EIATTR_MAX_THREADS
	.align		4
.L_18:
        /*0048*/ 	.byte	0x04, 0x05
        /*004a*/ 	.short	(.L_20 - .L_19)
.L_19:
        /*004c*/ 	.word	0x00000080
        /*0050*/ 	.word	0x00000001
        /*0054*/ 	.word	0x00000001


	//----- nvinfo : EIATTR_CRS_STACK_SIZE
	.align		4
.L_20:
        /*0058*/ 	.byte	0x04, 0x1e
        /*005a*/ 	.short	(.L_22 - .L_21)
.L_21:
        /*005c*/ 	.word	0x00000000
.L_22:


//--------------------- .nv.rel.action            --------------------------
	.section	.nv.rel.action,"",@"SHT_CUDA_RELOCINFO"
	.align	8
	.sectionentsize	8
        /*0000*/ 	.byte	0x73, 0x00, 0x00, 0x00, 0x00, 0x00, 0x00, 0x00, 0x00, 0x00, 0x00, 0x11, 0x25, 0x00, 0x05, 0x36


//--------------------- .nv.constant0.triton__0d1de --------------------------
	.section	.nv.constant0.triton__0d1de,"a",@progbits
	.align	4
.nv.constant0.triton__0d1de:
	.zero		364


//--------------------- .text.triton__0d1de       --------------------------
	.section	.text.triton__0d1de,"ax",@progbits
	.sectioninfo	@"SHI_REGISTERS=22"
	.align	128
        .global         triton__0d1de
        .type           triton__0d1de,@function
        .size           triton__0d1de,(.L_x_25 - triton__0d1de)
        .other          triton__0d1de,@"STO_CUDA_ENTRY STV_DEFAULT"
triton__0d1de:
.text.triton__0d1de:
[----:B------:R-:W-:-:S02]  /*0000*/  MOV R1, c[0x0][0x28] ;  /* 0x00000a0000017a02 */ /* 0x000fc40000000f00 */
[----:B------:R-:W0:Y:S01]  /*0010*/  S2R R0, SR_TID.X ;  /* 0x0000000000007919 */ /* 0x000e220000002100 */
[----:B------:R-:W-:Y:S01]  /*0020*/  MOV R5, 0x2 ;  /* 0x0000000200057802 */ /* 0x000fe20000000f00 */
[----:B------:R-:W-:Y:S02]  /*0030*/  ULDC.64 UR4, c[0x0][0x118] ;  /* 0x0000460000047ab9 */ /* 0x000fe40000000a00 */
[----:B------:R-:W1:Y:S01]  /*0040*/  S2R R3, SR_CTAID.X ;  /* 0x0000000000037919 */ /* 0x000e620000002500 */
[----:B0-----:R-:W-:-:S04]  /*0050*/  SHF.L.U32 R0, R0, 0x3, RZ ;  /* 0x0000000300007819 */ /* 0x001fc800000006ff */
[----:B------:R-:W-:-:S04]  /*0060*/  LOP3.LUT R0, R0, 0x3f8, RZ, 0xc0, !PT ;  /* 0x000003f800007812 */ /* 0x000fc800078ec0ff */
[----:B-1----:R-:W-:-:S05]  /*0070*/  LEA R0, R3, R0, 0xa ;  /* 0x0000000003007211 */ /* 0x002fca00078e50ff */
[----:B------:R-:W-:-:S05]  /*0080*/  IMAD.WIDE R2, R0, R5, c[0x0][0x160] ;  /* 0x0000580000027625 */ /* 0x000fca00078e0205 */
[----:B------:R-:W2:Y:S01]  /*0090*/  LDG.E.128 R4, [R2.64] ;  /* 0x0000000402047981 */ /* 0x000ea2000c1e1d00 */
[----:B------:R-:W-:Y:S01]  /*00a0*/  BSSY B0, `(.L_x_0) ;  /* 0x000001e000007945 */ /* 0x000fe20003800000 */
[C---:B--2---:R-:W-:Y:S02]  /*00b0*/  SHF.L.U32 R0, R4.reuse, 0x10, RZ ;  /* 0x0000001004007819 */ /* 0x044fe400000006ff */
[----:B------:R-:W-:-:S03]  /*00c0*/  PRMT R4, R4, 0x7632, R4 ;  /* 0x0000763204047816 */ /* 0x000fc60000000004 */
[----:B------:R-:W-:Y:S01]  /*00d0*/  FMUL R10, R0, 0.033333335071802139282 ;  /* 0x3d088889000a7820 */ /* 0x000fe20000400000 */
[C---:B------:R-:W-:Y:S02]  /*00e0*/  PRMT R0, R5.reuse, 0x7632, R0 ;  /* 0x0000763205007816 */ /* 0x040fe40000000000 */
[----:B------:R-:W-:Y:S01]  /*00f0*/  SHF.L.U32 R5, R5, 0x10, RZ ;  /* 0x0000001005057819 */ /* 0x000fe200000006ff */
[----:B------:R-:W-:Y:S01]  /*0100*/  FADD.FTZ R11, |R10|, -RZ ;  /* 0x800000ff0a0b7221 */ /* 0x000fe20000010200 */
[----:B------:R-:W-:Y:S02]  /*0110*/  SHF.L.U32 R9, R4, 0x10, RZ ;  /* 0x0000001004097819 */ /* 0x000fe400000006ff */
[----:B------:R-:W-:Y:S01]  /*0120*/  SHF.L.U32 R8, R0, 0x10, RZ ;  /* 0x0000001000087819 */ /* 0x000fe200000006ff */
[----:B------:R-:W-:Y:S01]  /*0130*/  FMUL R4, R5, 0.033333335071802139282 ;  /* 0x3d08888905047820 */ /* 0x000fe20000400000 */
[----:B------:R-:W-:Y:S01]  /*0140*/  FSETP.GE.AND P0, PT, R11, 0.60000002384185791016, PT ;  /* 0x3f19999a0b00780b */ /* 0x000fe20003f06000 */
[----:B------:R-:W-:-:S12]  /*0150*/  FMUL R9, R9, 0.033333335071802139282 ;  /* 0x3d08888909097820 */ /* 0x000fd80000400000 */
[----:B------:R-:W-:Y:S05]  /*0160*/  @!P0 BRA `(.L_x_1) ;  /* 0x000000a000008947 */ /* 0x000fea0003800000 */
[C---:B------:R-:W-:Y:S01]  /*0170*/  FMUL R0, R11.reuse, 2.8853900432586669922 ;  /* 0x4038aa3b0b007820 */ /* 0x040fe20000400000 */
[----:B------:R-:W-:Y:S02]  /*0180*/  MOV R5, 0x3f800000 ;  /* 0x3f80000000057802 */ /* 0x000fe40000000f00 */
[----:B------:R-:W-:-:S03]  /*0190*/  FSETP.GE.AND P0, PT, R11, 9.010913848876953125, PT ;  /* 0x41102cb40b00780b */ /* 0x000fc60003f06000 */
[----:B------:R-:W0:Y:S02]  /*01a0*/  MUFU.EX2 R0, R0 ;  /* 0x0000000000007308 */ /* 0x000e240000000800 */
[----:B0-----:R-:W-:-:S06]  /*01b0*/  FADD R12, R0, 1 ;  /* 0x3f800000000c7421 */ /* 0x001fcc0000000000 */
[----:B------:R-:W0:Y:S02]  /*01c0*/  MUFU.RCP R12, R12 ;  /* 0x0000000c000c7308 */ /* 0x000e240000001000 */
[----:B0-----:R-:W-:-:S05]  /*01d0*/  FFMA.FTZ R5, R12, -2, R5 ;  /* 0xc00000000c057823 */ /* 0x001fca0000010005 */
[----:B------:R-:W-:-:S04]  /*01e0*/  FSEL R5, R5, 1, !P0 ;  /* 0x3f80000005057808 */ /* 0x000fc80004000000 */
[----:B------:R-:W-:Y:S01]  /*01f0*/  LOP3.LUT R5, R5, 0x80000000, R10, 0xf8, !PT ;  /* 0x8000000005057812 */ /* 0x000fe200078ef80a */
[----:B------:R-:W-:Y:S05]  /*0200*/  BRA `(.L_x_2) ;  /* 0x0000007000007947 */ /* 0x000fea0003800000 */
.L_x_1:
[----:B------:R-:W-:Y:S01]  /*0210*/  MOV R0, 0x3c80f082 ;  /* 0x3c80f08200007802 */ /* 0x000fe20000000f00 */
[----:B------:R-:W-:-:S04]  /*0220*/  FMUL R5, R10, R10 ;  /* 0x0000000a0a057220 */ /* 0x000fc80000400000 */
[----:B------:R-:W-:-:S04]  /*0230*/  FFMA.FTZ R0, R5, R0, -0.052303962409496307373 ;  /* 0xbd563cae05007423 */ /* 0x000fc80000010000 */
[----:B------:R-:W-:-:S04]  /*0240*/  FFMA.FTZ R0, R5, R0, 0.1331529766321182251 ;  /* 0x3e08594105007423 */ /* 0x000fc80000010000 */
[----:B------:R-:W-:-:S04]  /*0250*/  FFMA.FTZ R0, R5, R0, -0.33332768082618713379 ;  /* 0xbeaaa9ed05007423 */ /* 0x000fc80000010000 */
[----:B------:R-:W-:-:S04]  /*0260*/  FFMA.FTZ R5, R5, R0, RZ ;  /* 0x0000000005057223 */ /* 0x000fc800000100ff */
[----:B------:R-:W-:-:S02]  /*0270*/  FFMA.FTZ R5, R10, R5, R10 ;  /* 0x000000050a057223 */ /* 0x000fc4000001000a */
.L_x_2:
[----:B------:R-:W-:Y:S05]  /*0280*/  BSYNC B0 ;  /* 0x0000000000007941 */ /* 0x000fea0003800000 */
.L_x_0:
[----:B------:R-:W-:Y:S01]  /*0290*/  FADD.FTZ R12, |R9|, -RZ ;  /* 0x800000ff090c7221 */ /* 0x000fe20000010200 */
[----:B------:R-:W-:Y:S01]  /*02a0*/  BSSY B0, `(.L_x_3) ;  /* 0x0000015000007945 */ /* 0x000fe20003800000 */
[----:B------:R-:W-:-:S03]  /*02b0*/  FMUL R8, R8, 0.033333335071802139282 ;  /* 0x3d08888908087820 */ /* 0x000fc60000400000 */
[----:B------:R-:W-:-:S13]  /*02c0*/  FSETP.GE.AND P0, PT, R12, 0.60000002384185791016, PT ;  /* 0x3f19999a0c00780b */ /* 0x000fda0003f06000 */
        /* <DEDUP_REMOVED lines=11> */
.L_x_4:
[----:B------:R-:W-:Y:S01]  /*0380*/  MOV R0, 0x3c80f082 ;  /* 0x3c80f08200007802 */ /* 0x000fe20000000f00 */
[----:B------:R-:W-:-:S04]  /*0390*/  FMUL R11, R9, R9 ;  /* 0x00000009090b7220 */ /* 0x000fc80000400000 */
[----:B------:R-:W-:-:S04]  /*03a0*/  FFMA.FTZ R0, R11, R0, -0.052303962409496307373 ;  /* 0xbd563cae0b007423 */ /* 0x000fc80000010000 */
[----:B------:R-:W-:-:S04]  /*03b0*/  FFMA.FTZ R0, R11, R0, 0.1331529766321182251 ;  /* 0x3e0859410b007423 */ /* 0x000fc80000010000 */
[----:B------:R-:W-:-:S04]  /*03c0*/  FFMA.FTZ R0, R11, R0, -0.33332768082618713379 ;  /* 0xbeaaa9ed0b007423 */ /* 0x000fc80000010000 */
[----:B------:R-:W-:-:S04]  /*03d0*/  FFMA.FTZ R0, R11, R0, RZ ;  /* 0x000000000b007223 */ /* 0x000fc800000100ff */
[----:B------:R-:W-:-:S02]  /*03e0*/  FFMA.FTZ R9, R9, R0, R9 ;  /* 0x0000000009097223 */ /* 0x000fc40000010009 */
.L_x_5:
[----:B------:R-:W-:Y:S05]  /*03f0*/  BSYNC B0 ;  /* 0x0000000000007941 */ /* 0x000fea0003800000 */
.L_x_3:
[----:B------:R-:W-:Y:S01]  /*0400*/  FADD.FTZ R12, |R4|, -RZ ;  /* 0x800000ff040c7221 */ /* 0x000fe20000010200 */
[----:B------:R-:W-:Y:S04]  /*0410*/  BSSY B0, `(.L_x_6) ;  /* 0x0000014000007945 */ /* 0x000fe80003800000 */
        /* <DEDUP_REMOVED lines=12> */
.L_x_7:
[----:B------:R-:W-:Y:S01]  /*04e0*/  MOV R0, 0x3c80f082 ;  /* 0x3c80f08200007802 */ /* 0x000fe20000000f00 */
[----:B------:R-:W-:-:S04]  /*04f0*/  FMUL R11, R4, R4 ;  /* 0x00000004040b7220 */ /* 0x000fc80000400000 */
[----:B------:R-:W-:-:S04]  /*0500*/  FFMA.FTZ R0, R11, R0, -0.052303962409496307373 ;  /* 0xbd563cae0b007423 */ /* 0x000fc80000010000 */
[----:B------:R-:W-:-:S04]  /*0510*/  FFMA.FTZ R0, R11, R0, 0.1331529766321182251 ;  /* 0x3e0859410b007423 */ /* 0x000fc80000010000 */
[----:B------:R-:W-:-:S04]  /*0520*/  FFMA.FTZ R0, R11, R0, -0.33332768082618713379 ;  /* 0xbeaaa9ed0b007423 */ /* 0x000fc80000010000 */
[----:B------:R-:W-:-:S04]  /*0530*/  FFMA.FTZ R11, R11, R0, RZ ;  /* 0x000000000b0b7223 */ /* 0x000fc800000100ff */
[----:B------:R-:W-:-:S02]  /*0540*/  FFMA.FTZ R4, R4, R11, R4 ;  /* 0x0000000b04047223 */ /* 0x000fc40000010004 */
.L_x_8:
[----:B------:R-:W-:Y:S05]  /*0550*/  BSYNC B0 ;  /* 0x0000000000007941 */ /* 0x000fea0003800000 */
.L_x_6:
[----:B------:R-:W-:Y:S01]  /*0560*/  FADD.FTZ R13, |R8|, -RZ ;  /* 0x800000ff080d7221 */ /* 0x000fe20000010200 */
[----:B------:R-:W-:Y:S01]  /*0570*/  SHF.L.U32 R10, R6, 0x10, RZ ;  /* 0x00000010060a7819 */ /* 0x000fe200000006ff */
[----:B------:R-:W-:Y:S03]  /*0580*/  BSSY B0, `(.L_x_9) ;  /* 0x0000015000007945 */ /* 0x000fe60003800000 */
        /* <DEDUP_REMOVED lines=13> */
.L_x_10:
[----:B------:R-:W-:Y:S01]  /*0660*/  MOV R0, 0x3c80f082 ;  /* 0x3c80f08200007802 */ /* 0x000fe20000000f00 */
[----:B------:R-:W-:-:S04]  /*0670*/  FMUL R11, R8, R8 ;  /* 0x00000008080b7220 */ /* 0x000fc80000400000 */
[----:B------:R-:W-:-:S04]  /*0680*/  FFMA.FTZ R0, R11, R0, -0.052303962409496307373 ;  /* 0xbd563cae0b007423 */ /* 0x000fc80000010000 */
[----:B------:R-:W-:-:S04]  /*0690*/  FFMA.FTZ R0, R11, R0, 0.1331529766321182251 ;  /* 0x3e0859410b007423 */ /* 0x000fc80000010000 */
[----:B------:R-:W-:-:S04]  /*06a0*/  FFMA.FTZ R0, R11, R0, -0.33332768082618713379 ;  /* 0xbeaaa9ed0b007423 */ /* 0x000fc80000010000 */
[----:B------:R-:W-:-:S04]  /*06b0*/  FFMA.FTZ R11, R11, R0, RZ ;  /* 0x000000000b0b7223 */ /* 0x000fc800000100ff */
[----:B------:R-:W-:-:S02]  /*06c0*/  FFMA.FTZ R8, R8, R11, R8 ;  /* 0x0000000b08087223 */ /* 0x000fc40000010008 */
.L_x_11:
[----:B------:R-:W-:Y:S05]  /*06d0*/  BSYNC B0 ;  /* 0x0000000000007941 */ /* 0x000fea0003800000 */
.L_x_9:
[----:B------:R-:W-:Y:S01]  /*06e0*/  FADD.FTZ R13, |R10|, -RZ ;  /* 0x800000ff0a0d7221 */ /* 0x000fe20000010200 */
[----:B------:R-:W-:Y:S01]  /*06f0*/  PRMT R6, R6, 0x7632, R6 ;  /* 0x0000763206067816 */ /* 0x000fe20000000006 */
[----:B------:R-:W-:Y:S03]  /*0700*/  BSSY B0, `(.L_x_12) ;  /* 0x0000016000007945 */ /* 0x000fe60003800000 */
[----:B------:R-:W-:Y:S02]  /*0710*/  FSETP.GE.AND P0, PT, R13, 0.60000002384185791016, PT ;  /* 0x3f19999a0d00780b */ /* 0x000fe40003f06000 */
[----:B------:R-:W-:-:S05]  /*0720*/  SHF.L.U32 R6, R6, 0x10, RZ ;  /* 0x0000001006067819 */ /* 0x000fca00000006ff */
[----:B------:R-:W-:-:S06]  /*0730*/  FMUL R12, R6, 0.033333335071802139282 ;  /* 0x3d088889060c7820 */ /* 0x000fcc0000400000 */
        /* <DEDUP_REMOVED lines=11> */
.L_x_13:
[----:B------:R-:W-:Y:S01]  /*07f0*/  MOV R0, 0x3c80f082 ;  /* 0x3c80f08200007802 */ /* 0x000fe20000000f00 */
[----:B------:R-:W-:-:S04]  /*0800*/  FMUL R11, R10, R10 ;  /* 0x0000000a0a0b7220 */ /* 0x000fc80000400000 */
[----:B------:R-:W-:-:S04]  /*0810*/  FFMA.FTZ R0, R11, R0, -0.052303962409496307373 ;  /* 0xbd563cae0b007423 */ /* 0x000fc80000010000 */
[----:B------:R-:W-:-:S04]  /*0820*/  FFMA.FTZ R0, R11, R0, 0.1331529766321182251 ;  /* 0x3e0859410b007423 */ /* 0x000fc80000010000 */
[----:B------:R-:W-:-:S04]  /*0830*/  FFMA.FTZ R0, R11, R0, -0.33332768082618713379 ;  /* 0xbeaaa9ed0b007423 */ /* 0x000fc80000010000 */
[----:B------:R-:W-:-:S04]  /*0840*/  FFMA.FTZ R11, R11, R0, RZ ;  /* 0x000000000b0b7223 */ /* 0x000fc800000100ff */
[----:B------:R-:W-:-:S02]  /*0850*/  FFMA.FTZ R6, R11, R10, R10 ;  /* 0x0000000a0b067223 */ /* 0x000fc4000001000a */
.L_x_14:
[----:B------:R-:W-:Y:S05]  /*0860*/  BSYNC B0 ;  /* 0x0000000000007941 */ /* 0x000fea0003800000 */
.L_x_12:
        /* <DEDUP_REMOVED lines=16> */
.L_x_16:
[----:B------:R-:W-:Y:S01]  /*0970*/  MOV R0, 0x3c80f082 ;  /* 0x3c80f08200007802 */ /* 0x000fe20000000f00 */
[----:B------:R-:W-:-:S04]  /*0980*/  FMUL R13, R12, R12 ;  /* 0x0000000c0c0d7220 */ /* 0x000fc80000400000 */
[----:B------:R-:W-:-:S04]  /*0990*/  FFMA.FTZ R0, R13, R0, -0.052303962409496307373 ;  /* 0xbd563cae0d007423 */ /* 0x000fc80000010000 */
[----:B------:R-:W-:-:S04]  /*09a0*/  FFMA.FTZ R0, R13, R0, 0.1331529766321182251 ;  /* 0x3e0859410d007423 */ /* 0x000fc80000010000 */
[----:B------:R-:W-:-:S04]  /*09b0*/  FFMA.FTZ R0, R13, R0, -0.33332768082618713379 ;  /* 0xbeaaa9ed0d007423 */ /* 0x000fc80000010000 */
[----:B------:R-:W-:-:S04]  /*09c0*/  FFMA.FTZ R13, R13, R0, RZ ;  /* 0x000000000d0d7223 */ /* 0x000fc800000100ff */
[----:B------:R-:W-:-:S02]  /*09d0*/  FFMA.FTZ R10, R13, R12, R12 ;  /* 0x0000000c0d0a7223 */ /* 0x000fc4000001000c */
.L_x_17:
[----:B------:R-:W-:Y:S05]  /*09e0*/  BSYNC B0 ;  /* 0x0000000000007941 */ /* 0x000fea0003800000 */
.L_x_15:
        /* <DEDUP_REMOVED lines=17> */
.L_x_19:
[----:B------:R-:W-:Y:S01]  /*0b00*/  MOV R0, 0x3c80f082 ;  /* 0x3c80f08200007802 */ /* 0x000fe20000000f00 */
[----:B------:R-:W-:-:S04]  /*0b10*/  FMUL R13, R11, R11 ;  /* 0x0000000b0b0d7220 */ /* 0x000fc80000400000 */
[----:B------:R-:W-:-:S04]  /*0b20*/  FFMA.FTZ R0, R13, R0, -0.052303962409496307373 ;  /* 0xbd563cae0d007423 */ /* 0x000fc80000010000 */
[----:B------:R-:W-:-:S04]  /*0b30*/  FFMA.FTZ R0, R13, R0, 0.1331529766321182251 ;  /* 0x3e0859410d007423 */ /* 0x000fc80000010000 */
[----:B------:R-:W-:-:S04]  /*0b40*/  FFMA.FTZ R0, R13, R0, -0.33332768082618713379 ;  /* 0xbeaaa9ed0d007423 */ /* 0x000fc80000010000 */
[----:B------:R-:W-:-:S04]  /*0b50*/  FFMA.FTZ R0, R13, R0, RZ ;  /* 0x000000000d007223 */ /* 0x000fc800000100ff */
[----:B------:R-:W-:-:S02]  /*0b60*/  FFMA.FTZ R11, R0, R11, R11 ;  /* 0x0000000b000b7223 */ /* 0x000fc4000001000b */
.L_x_20:
[----:B------:R-:W-:Y:S05]  /*0b70*/  BSYNC B0 ;  /* 0x0000000000007941 */ /* 0x000fea0003800000 */
.L_x_18:
        /* <DEDUP_REMOVED lines=14> */
.L_x_22:
[----:B------:R-:W-:Y:S01]  /*0c60*/  MOV R0, 0x3c80f082 ;  /* 0x3c80f08200007802 */ /* 0x000fe20000000f00 */
[----:B------:R-:W-:-:S04]  /*0c70*/  FMUL R13, R7, R7 ;  /* 0x00000007070d7220 */ /* 0x000fc80000400000 */
[----:B------:R-:W-:-:S04]  /*0c80*/  FFMA.FTZ R0, R13, R0, -0.052303962409496307373 ;  /* 0xbd563cae0d007423 */ /* 0x000fc80000010000 */
[----:B------:R-:W-:-:S04]  /*0c90*/  FFMA.FTZ R0, R13, R0, 0.1331529766321182251 ;  /* 0x3e0859410d007423 */ /* 0x000fc80000010000 */
[----:B------:R-:W-:-:S04]  /*0ca0*/  FFMA.FTZ R0, R13, R0, -0.33332768082618713379 ;  /* 0xbeaaa9ed0d007423 */ /* 0x000fc80000010000 */
[----:B------:R-:W-:-:S04]  /*0cb0*/  FFMA.FTZ R0, R13, R0, RZ ;  /* 0x000000000d007223 */ /* 0x000fc800000100ff */
[----:B------:R-:W-:-:S02]  /*0cc0*/  FFMA.FTZ R7, R0, R7, R7 ;  /* 0x0000000700077223 */ /* 0x000fc40000010007 */
.L_x_23:
[----:B------:R-:W-:Y:S05]  /*0cd0*/  BSYNC B0 ;  /* 0x0000000000007941 */ /* 0x000fea0003800000 */
.L_x_21:
[----:B------:R-:W-:Y:S01]  /*0ce0*/  FMUL R0, R9, 30 ;  /* 0x41f0000009007820 */ /* 0x000fe20000400000 */
[----:B------:R-:W-:Y:S01]  /*0cf0*/  FMUL R9, R8, 30 ;  /* 0x41f0000008097820 */ /* 0x000fe20000400000 */
[----:B------:R-:W-:Y:S01]  /*0d00*/  FMUL R5, R5, 30 ;  /* 0x41f0000005057820 */ /* 0x000fe20000400000 */
[----:B------:R-:W-:Y:S01]  /*0d10*/  FMUL R4, R4, 30 ;  /* 0x41f0000004047820 */ /* 0x000fe20000400000 */
[----:B------:R-:W-:Y:S01]  /*0d20*/  FMUL R6, R6, 30 ;  /* 0x41f0000006067820 */ /* 0x000fe20000400000 */
[----:B------:R-:W-:Y:S01]  /*0d30*/  FMUL R13, R10, 30 ;  /* 0x41f000000a0d7820 */ /* 0x000fe20000400000 */
[----:B------:R-:W-:Y:S01]  /*0d40*/  FMUL R11, R11, 30 ;  /* 0x41f000000b0b7820 */ /* 0x000fe20000400000 */
[----:B------:R-:W-:Y:S01]  /*0d50*/  FMUL R8, R7, 30 ;  /* 0x41f0000007087820 */ /* 0x000fe20000400000 */
[----:B------:R-:W-:Y:S02]  /*0d60*/  F2FP.BF16.PACK_AB R16, R0, R5 ;  /* 0x000000050010723e */ /* 0x000fe400000010ff */
[----:B------:R-:W-:-:S02]  /*0d70*/  F2FP.BF16.PACK_AB R17, R9, R4 ;  /* 0x000000040911723e */ /* 0x000fc400000010ff */
[----:B------:R-:W-:Y:S02]  /*0d80*/  F2FP.BF16.PACK_AB R18, R13, R6 ;  /* 0x000000060d12723e */ /* 0x000fe400000010ff */
[----:B------:R-:W-:-:S05]  /*0d90*/  F2FP.BF16.PACK_AB R19, R8, R11 ;  /* 0x0000000b0813723e */ /* 0x000fca00000010ff */
[----:B------:R-:W-:Y:S01]  /*0da0*/  STG.E.128 [R2.64], R16 ;  /* 0x0000001002007986 */ /* 0x000fe2000c101d04 */
[----:B------:R-:W-:Y:S05]  /*0db0*/  EXIT ;  /* 0x000000000000794d */ /* 0x000fea0003800000 */
.L_x_24:
[----:B------:R-:W-:-:S00]  /*0dc0*/  BRA `(.L_x_24) ;  /* 0xfffffff000007947 */ /* 0x000fc0000383ffff */
[----:B------:R-:W-:-:S00]  /*0dd0*/  NOP ;  /* 0x0000000000007918 */ /* 0x000fc00000000000 */
        /* <DEDUP_REMOVED lines=10> */
.L_x_25:


//--------------------- .nv.global.init           --------------------------
	.section	.nv.global.init,"aw",@progbits
.nv.global.init:
	.type		_$_str,@object
	.size		_$_str,(.L_0 - _$_str)
_$_str:
        /*0000*/ 	.byte	0x5f, 0x5f, 0x43, 0x55, 0x44, 0x41, 0x5f, 0x46, 0x54, 0x5a, 0x00
.L_0:
